	.headerflags	@"EF_CUDA_TEXMODE_UNIFIED EF_CUDA_64BIT_ADDRESS EF_CUDA_ACCELERATORS EF_CUDA_SM90 EF_CUDA_VIRTUAL_SM(EF_CUDA_SM90)"
	.elftype	@"ET_EXEC"


//--------------------- .nv.info                  --------------------------
	.section	.nv.info,"",@"SHT_CUDA_INFO"
	.align	4


	//----- nvinfo : EIATTR_REGCOUNT
	.align		4
        /*0000*/ 	.byte	0x04, 0x2f
        /*0002*/ 	.short	(.L_1 - .L_0)
	.align		4
.L_0:
        /*0004*/ 	.word	index@(triton_poi_fused_convolution_relu_threshold_backward_6)
        /*0008*/ 	.word	0x0000000a


	//----- nvinfo : EIATTR_MIN_STACK_SIZE
	.align		4
.L_1:
        /*000c*/ 	.byte	0x04, 0x12
        /*000e*/ 	.short	(.L_3 - .L_2)
	.align		4
.L_2:
        /*0010*/ 	.word	index@(triton_poi_fused_convolution_relu_threshold_backward_6)
        /*0014*/ 	.word	0x00000000


	//----- nvinfo : EIATTR_FRAME_SIZE
	.align		4
.L_3:
        /*0018*/ 	.byte	0x04, 0x11
        /*001a*/ 	.short	(.L_5 - .L_4)
	.align		4
.L_4:
        /*001c*/ 	.word	index@(triton_poi_fused_convolution_relu_threshold_backward_6)
        /*0020*/ 	.word	0x00000000


	//----- nvinfo : EIATTR_MIN_STACK_SIZE
	.align		4
.L_5:
        /*0024*/ 	.byte	0x04, 0x12
        /*0026*/ 	.short	(.L_7 - .L_6)
	.align		4
.L_6:
        /*0028*/ 	.word	index@(triton_poi_fused_convolution_relu_threshold_backward_6)
        /*002c*/ 	.word	0x00000000
.L_7:


//--------------------- .nv.info.triton_poi_fused_convolution_relu_threshold_backward_6 --------------------------
	.section	.nv.info.triton_poi_fused_convolution_relu_threshold_backward_6,"",@"SHT_CUDA_INFO"
	.sectionflags	@""
	.align	4


	//----- nvinfo : EIATTR_CUDA_API_VERSION
	.align		4
        /*0000*/ 	.byte	0x04, 0x37
        /*0002*/ 	.short	(.L_9 - .L_8)
.L_8:
        /*0004*/ 	.word	0x0000007c


	//----- nvinfo : EIATTR_KPARAM_INFO
	.align		4
.L_9:
        /*0008*/ 	.byte	0x04, 0x17
        /*000a*/ 	.short	(.L_11 - .L_10)
.L_10:
        /*000c*/ 	.word	0x00000000
        /*0010*/ 	.short	0x0003
        /*0012*/ 	.short	0x0018
        /*0014*/ 	.byte	0x00, 0xf0, 0x11, 0x00


	//----- nvinfo : EIATTR_KPARAM_INFO
	.align		4
.L_11:
        /*0018*/ 	.byte	0x04, 0x17
        /*001a*/ 	.short	(.L_13 - .L_12)
.L_12:
        /*001c*/ 	.word	0x00000000
        /*0020*/ 	.short	0x0002
        /*0022*/ 	.short	0x0010
        /*0024*/ 	.byte	0x00, 0xf4, 0x21, 0x00


	//----- nvinfo : EIATTR_KPARAM_INFO
	.align		4
.L_13:
        /*0028*/ 	.byte	0x04, 0x17
        /*002a*/ 	.short	(.L_15 - .L_14)
.L_14:
        /*002c*/ 	.word	0x00000000
        /*0030*/ 	.short	0x0001
        /*0032*/ 	.short	0x0008
        /*0034*/ 	.byte	0x00, 0xf4, 0x21, 0x00


	//----- nvinfo : EIATTR_KPARAM_INFO
	.align		4
.L_15:
        /*0038*/ 	.byte	0x04, 0x17
        /*003a*/ 	.short	(.L_17 - .L_16)
.L_16:
        /*003c*/ 	.word	0x00000000
        /*0040*/ 	.short	0x0000
        /*0042*/ 	.short	0x0000
        /*0044*/ 	.byte	0x00, 0xf4, 0x21, 0x00


	//----- nvinfo : EIATTR_SPARSE_MMA_MASK
	.align		4
.L_17:
        /*0048*/ 	.byte	0x03, 0x50
        /*004a*/ 	.short	0x0000


	//----- nvinfo : EIATTR_MAXREG_COUNT
	.align		4
        /*004c*/ 	.byte	0x03, 0x1b
        /*004e*/ 	.short	0x00ff


	//----- nvinfo : EIATTR_EXIT_INSTR_OFFSETS
	.align		4
        /*0050*/ 	.byte	0x04, 0x1c
        /*0052*/ 	.short	(.L_19 - .L_18)


	//   ....[0]....
.L_18:
        /*0054*/ 	.word	0x00000170


	//   ....[1]....
        /*0058*/ 	.word	0x00000190


	//----- nvinfo : EIATTR_REQNTID
	.align		4
.L_19:
        /*005c*/ 	.byte	0x04, 0x10
        /*005e*/ 	.short	(.L_21 - .L_20)
.L_20:
        /*0060*/ 	.word	0x00000020
        /*0064*/ 	.word	0x00000001
        /*0068*/ 	.word	0x00000001


	//----- nvinfo : EIATTR_CBANK_PARAM_SIZE
	.align		4
.L_21:
        /*006c*/ 	.byte	0x03, 0x19
        /*006e*/ 	.short	0x001c


	//----- nvinfo : EIATTR_PARAM_CBANK
	.align		4
        /*0070*/ 	.byte	0x04, 0x0a
        /*0072*/ 	.short	(.L_23 - .L_22)
	.align		4
.L_22:
        /*0074*/ 	.word	index@(.nv.constant0.triton_poi_fused_convolution_relu_threshold_backward_6)
        /*0078*/ 	.short	0x0210
        /*007a*/ 	.short	0x001c


	//----- nvinfo : EIATTR_SW_WAR
	.align		4
.L_23:
        /*007c*/ 	.byte	0x04, 0x36
        /*007e*/ 	.short	(.L_25 - .L_24)
.L_24:
        /*0080*/ 	.word	0x00000008
.L_25:


//--------------------- .nv.callgraph             --------------------------
	.section	.nv.callgraph,"",@"SHT_CUDA_CALLGRAPH"
	.align	4
	.sectionentsize	8
	.align		4
        /*0000*/ 	.word	0x00000000
	.align		4
        /*0004*/ 	.word	0xffffffff
	.align		4
        /*0008*/ 	.word	0x00000000
	.align		4
        /*000c*/ 	.word	0xfffffffe
	.align		4
        /*0010*/ 	.word	0x00000000
	.align		4
        /*0014*/ 	.word	0xfffffffd
	.align		4
        /*0018*/ 	.word	0x00000000
	.align		4
        /*001c*/ 	.word	0xfffffffc


//--------------------- .text.triton_poi_fused_convolution_relu_threshold_backward_6 --------------------------
	.section	.text.triton_poi_fused_convolution_relu_threshold_backward_6,"ax",@progbits
	.align	128
        .global         triton_poi_fused_convolution_relu_threshold_backward_6
        .type           triton_poi_fused_convolution_relu_threshold_backward_6,@function
        .size           triton_poi_fused_convolution_relu_threshold_backward_6,(.L_x_1 - triton_poi_fused_convolution_relu_threshold_backward_6)
        .other          triton_poi_fused_convolution_relu_threshold_backward_6,@"STO_CUDA_ENTRY STV_DEFAULT"
triton_poi_fused_convolution_relu_threshold_backward_6:
.text.triton_poi_fused_convolution_relu_threshold_backward_6:
[----:B------:R-:W0:Y:S02]  /*0000*/  LDC R1, c[0x0][0x28] ;  /* 0x00000a00ff017b82 */ /* 0x000e240000000800 */
[----:B------:R-:W1:Y:S01]  /*0010*/  S2R R6, SR_TID.X ;  /* 0x0000000000067919 */ /* 0x000e620000002100 */
[----:B------:R-:W2:Y:S01]  /*0020*/  LDC.64 R2, c[0x0][0x210] ;  /* 0x00008400ff027b82 */ /* 0x000ea20000000a00 */
[----:B------:R-:W-:Y:S01]  /*0030*/  ULDC.64 UR4, c[0x0][0x208] ;  /* 0x0000820000047ab9 */ /* 0x000fe20000000a00 */
[----:B------:R-:W-:Y:S01]  /*0040*/  ULDC.64 UR6, c[0x0][0x220] ;  /* 0x0000880000067ab9 */ /* 0x000fe20000000a00 */
[----:B------:R-:W3:Y:S05]  /*0050*/  S2R R7, SR_CTAID.X ;  /* 0x0000000000077919 */ /* 0x000eea0000002500 */
[----:B------:R-:W4:Y:S01]  /*0060*/  LDC.64 R4, c[0x0][0x218] ;  /* 0x00008600ff047b82 */ /* 0x000f220000000a00 */
[----:B-1----:R-:W-:Y:S01]  /*0070*/  LOP3.LUT R0, R6, 0x3, RZ, 0xc0, !PT ;  /* 0x0000000306007812 */ /* 0x002fe200078ec0ff */
[----:B----4-:R-:W4:Y:S04]  /*0080*/  LDG.E R5, desc[UR4][R4.64] ;  /* 0x0000000404057981 */ /* 0x010f28000c1e1900 */
[----:B---3--:R-:W-:-:S02]  /*0090*/  IMAD R7, R7, 0x4, R0 ;  /* 0x0000000407077824 */ /* 0x008fc400078e0200 */
[----:B------:R-:W-:Y:S02]  /*00a0*/  IMAD.MOV.U32 R0, RZ, RZ, RZ ;  /* 0x000000ffff007224 */ /* 0x000fe400078e00ff */
[C---:B--2---:R-:W-:Y:S01]  /*00b0*/  IMAD.WIDE R2, R7.reuse, 0x4, R2 ;  /* 0x0000000407027825 */ /* 0x044fe200078e0202 */
[----:B------:R-:W-:-:S13]  /*00c0*/  ISETP.GE.AND P0, PT, R7, 0x4, PT ;  /* 0x000000040700780c */ /* 0x000fda0003f06270 */
[----:B------:R-:W4:Y:S01]  /*00d0*/  @!P0 LDG.E R0, desc[UR4][R2.64] ;  /* 0x0000000402008981 */ /* 0x000f22000c1e1900 */
[----:B------:R-:W-:-:S04]  /*00e0*/  LOP3.LUT P0, RZ, R6, 0x1c, RZ, 0xc0, !PT ;  /* 0x0000001c06ff7812 */ /* 0x000fc8000780c0ff */
[----:B------:R-:W-:Y:S01]  /*00f0*/  ISETP.LT.AND P0, PT, R7, 0x4, !P0 ;  /* 0x000000040700780c */ /* 0x000fe20004701270 */
[----:B----4-:R-:W-:Y:S01]  /*0100*/  FADD R6, R5, R0 ;  /* 0x0000000005067221 */ /* 0x010fe20000000000 */
[----:B------:R-:W-:-:S04]  /*0110*/  FSETP.GEU.AND P1, PT, R0, -R5, PT ;  /* 0x800000050000720b */ /* 0x000fc80003f2e000 */
[----:B------:R-:W-:Y:S02]  /*0120*/  FSEL R0, R6, RZ, P1 ;  /* 0x000000ff06007208 */ /* 0x000fe40000800000 */
[----:B------:R-:W-:Y:S02]  /*0130*/  IADD3 R6, P2, R7, UR6, RZ ;  /* 0x0000000607067c10 */ /* 0x000fe4000ff5e0ff */
[----:B------:R-:W-:Y:S02]  /*0140*/  FSETP.GTU.AND P1, PT, R0, RZ, PT ;  /* 0x000000ff0000720b */ /* 0x000fe40003f2c000 */
[----:B------:R-:W-:Y:S02]  /*0150*/  LEA.HI.X.SX32 R7, R7, UR7, 0x1, P2 ;  /* 0x0000000707077c11 */ /* 0x000fe400090f0eff */
[----:B------:R-:W-:Y:S01]  /*0160*/  SEL R5, RZ, 0x1, P1 ;  /* 0x00000001ff057807 */ /* 0x000fe20000800000 */
[----:B------:R-:W-:Y:S08]  /*0170*/  @!P0 EXIT ;  /* 0x000000000000894d */ /* 0x000ff00003800000 */
[----:B------:R-:W-:Y:S01]  /*0180*/  STG.E.U8 desc[UR4][R6.64], R5 ;  /* 0x0000000506007986 */ /* 0x000fe2000c101104 */
[----:B------:R-:W-:Y:S05]  /*0190*/  EXIT ;  /* 0x000000000000794d */ /* 0x000fea0003800000 */
.L_x_0:
[----:B------:R-:W-:-:S00]  /*01a0*/  BRA `(.L_x_0) ;  /* 0xfffffffc00fc7947 */ /* 0x000fc0000383ffff */
[----:B------:R-:W-:-:S00]  /*01b0*/  NOP ;  /* 0x0000000000007918 */ /* 0x000fc00000000000 */
        /* <DEDUP_REMOVED lines=12> */
.L_x_1:


//--------------------- .nv.constant0.triton_poi_fused_convolution_relu_threshold_backward_6 --------------------------
	.section	.nv.constant0.triton_poi_fused_convolution_relu_threshold_backward_6,"a",@progbits
	.sectionflags	@""
	.align	4
.nv.constant0.triton_poi_fused_convolution_relu_threshold_backward_6:
	.zero		556
